//
// Generated by NVIDIA NVVM Compiler
//
// Compiler Build ID: CL-36424714
// Cuda compilation tools, release 13.0, V13.0.88
// Based on NVVM 20.0.0
//

.version 9.0
.target sm_100
.address_size 64

	// .globl	_Z3cori
.global .align 8 .b8 y[80000];
.global .align 8 .b8 y2[80000];
.global .align 8 .b8 xy[80000];
.global .align 8 .b8 x2[80000];
.global .align 8 .b8 x[80000];
.global .align 8 .b8 temp[80];
.extern .shared .align 16 .b8 __shared__x[];
.extern .shared .align 16 .b8 __shared__y[];
.extern .shared .align 16 .b8 __shared__x2[];
.extern .shared .align 16 .b8 __shared__y2[];
.extern .shared .align 16 .b8 __shared__xy[];

.visible .entry _Z3cori(
	.param .u32 _Z3cori_param_0
)
{
	.reg .pred 	%p<56>;
	.reg .b32 	%r<124>;
	.reg .b64 	%rd<8>;
	.reg .b64 	%fd<101>;

	ld.param.u32 	%r10, [_Z3cori_param_0];
	mov.u32 	%r1, %tid.x;
	setp.ge.s32 	%p1, %r1, %r10;
	shl.b32 	%r11, %r1, 3;
	mov.u32 	%r12, __shared__x;
	add.s32 	%r2, %r12, %r11;
	mov.u32 	%r13, __shared__y;
	add.s32 	%r3, %r13, %r11;
	mov.u32 	%r14, __shared__x2;
	add.s32 	%r4, %r14, %r11;
	mov.u32 	%r15, __shared__y2;
	add.s32 	%r5, %r15, %r11;
	mov.u32 	%r16, __shared__xy;
	add.s32 	%r6, %r16, %r11;
	@%p1 bra 	$L__BB0_2;
	mul.wide.u32 	%rd3, %r1, 8;
	mov.u64 	%rd4, x;
	cvta.global.u64 	%rd5, %rd4;
	add.s64 	%rd1, %rd5, %rd3;
	// begin inline asm
	ld.global.nc.f64 %fd6, [%rd1];
	// end inline asm
	st.shared.f64 	[%r2], %fd6;
	mov.u64 	%rd6, y;
	cvta.global.u64 	%rd7, %rd6;
	add.s64 	%rd2, %rd7, %rd3;
	// begin inline asm
	ld.global.nc.f64 %fd7, [%rd2];
	// end inline asm
	st.shared.f64 	[%r3], %fd7;
	ld.shared.f64 	%fd8, [%r2];
	mul.f64 	%fd9, %fd8, %fd8;
	st.shared.f64 	[%r4], %fd9;
	ld.shared.f64 	%fd10, [%r3];
	mul.f64 	%fd11, %fd10, %fd10;
	st.shared.f64 	[%r5], %fd11;
	ld.shared.f64 	%fd12, [%r2];
	ld.shared.f64 	%fd13, [%r3];
	mul.f64 	%fd14, %fd12, %fd13;
	st.shared.f64 	[%r6], %fd14;
$L__BB0_2:
	bar.sync 	0;
	mov.u32 	%r123, %ntid.x;
	setp.lt.u32 	%p2, %r123, 64;
	@%p2 bra 	$L__BB0_6;
$L__BB0_3:
	shr.u32 	%r9, %r123, 1;
	setp.ge.u32 	%p3, %r1, %r9;
	@%p3 bra 	$L__BB0_5;
	shl.b32 	%r17, %r9, 3;
	add.s32 	%r18, %r2, %r17;
	ld.shared.f64 	%fd15, [%r18];
	ld.shared.f64 	%fd16, [%r2];
	add.f64 	%fd17, %fd15, %fd16;
	st.shared.f64 	[%r2], %fd17;
	add.s32 	%r19, %r4, %r17;
	ld.shared.f64 	%fd18, [%r19];
	ld.shared.f64 	%fd19, [%r4];
	add.f64 	%fd20, %fd18, %fd19;
	st.shared.f64 	[%r4], %fd20;
	add.s32 	%r20, %r3, %r17;
	ld.shared.f64 	%fd21, [%r20];
	ld.shared.f64 	%fd22, [%r3];
	add.f64 	%fd23, %fd21, %fd22;
	st.shared.f64 	[%r3], %fd23;
	add.s32 	%r21, %r5, %r17;
	ld.shared.f64 	%fd24, [%r21];
	ld.shared.f64 	%fd25, [%r5];
	add.f64 	%fd26, %fd24, %fd25;
	st.shared.f64 	[%r5], %fd26;
	add.s32 	%r22, %r6, %r17;
	ld.shared.f64 	%fd27, [%r22];
	ld.shared.f64 	%fd28, [%r6];
	add.f64 	%fd29, %fd27, %fd28;
	st.shared.f64 	[%r6], %fd29;
$L__BB0_5:
	bar.sync 	0;
	setp.gt.u32 	%p4, %r123, 127;
	mov.u32 	%r123, %r9;
	@%p4 bra 	$L__BB0_3;
$L__BB0_6:
	ld.shared.f64 	%fd38, [%r6];
	ld.shared.f64 	%fd36, [%r5];
	ld.shared.f64 	%fd34, [%r3];
	ld.shared.f64 	%fd32, [%r4];
	ld.shared.f64 	%fd30, [%r2];
	// begin inline asm
	mov.b64 {%r23,%r24}, %fd30;
	// end inline asm
	shfl.sync.down.b32	%r26|%p5, %r24, 16, 31, -1;
	shfl.sync.down.b32	%r25|%p6, %r23, 16, 31, -1;
	// begin inline asm
	mov.b64 %fd31, {%r25,%r26};
	// end inline asm
	add.f64 	%fd40, %fd30, %fd31;
	// begin inline asm
	mov.b64 {%r27,%r28}, %fd32;
	// end inline asm
	shfl.sync.down.b32	%r30|%p7, %r28, 16, 31, -1;
	shfl.sync.down.b32	%r29|%p8, %r27, 16, 31, -1;
	// begin inline asm
	mov.b64 %fd33, {%r29,%r30};
	// end inline asm
	add.f64 	%fd42, %fd32, %fd33;
	// begin inline asm
	mov.b64 {%r31,%r32}, %fd34;
	// end inline asm
	shfl.sync.down.b32	%r34|%p9, %r32, 16, 31, -1;
	shfl.sync.down.b32	%r33|%p10, %r31, 16, 31, -1;
	// begin inline asm
	mov.b64 %fd35, {%r33,%r34};
	// end inline asm
	add.f64 	%fd44, %fd34, %fd35;
	// begin inline asm
	mov.b64 {%r35,%r36}, %fd36;
	// end inline asm
	shfl.sync.down.b32	%r38|%p11, %r36, 16, 31, -1;
	shfl.sync.down.b32	%r37|%p12, %r35, 16, 31, -1;
	// begin inline asm
	mov.b64 %fd37, {%r37,%r38};
	// end inline asm
	add.f64 	%fd46, %fd36, %fd37;
	// begin inline asm
	mov.b64 {%r39,%r40}, %fd38;
	// end inline asm
	shfl.sync.down.b32	%r42|%p13, %r40, 16, 31, -1;
	shfl.sync.down.b32	%r41|%p14, %r39, 16, 31, -1;
	// begin inline asm
	mov.b64 %fd39, {%r41,%r42};
	// end inline asm
	add.f64 	%fd48, %fd38, %fd39;
	// begin inline asm
	mov.b64 {%r43,%r44}, %fd40;
	// end inline asm
	shfl.sync.down.b32	%r46|%p15, %r44, 8, 31, -1;
	shfl.sync.down.b32	%r45|%p16, %r43, 8, 31, -1;
	// begin inline asm
	mov.b64 %fd41, {%r45,%r46};
	// end inline asm
	add.f64 	%fd50, %fd40, %fd41;
	// begin inline asm
	mov.b64 {%r47,%r48}, %fd42;
	// end inline asm
	shfl.sync.down.b32	%r50|%p17, %r48, 8, 31, -1;
	shfl.sync.down.b32	%r49|%p18, %r47, 8, 31, -1;
	// begin inline asm
	mov.b64 %fd43, {%r49,%r50};
	// end inline asm
	add.f64 	%fd52, %fd42, %fd43;
	// begin inline asm
	mov.b64 {%r51,%r52}, %fd44;
	// end inline asm
	shfl.sync.down.b32	%r54|%p19, %r52, 8, 31, -1;
	shfl.sync.down.b32	%r53|%p20, %r51, 8, 31, -1;
	// begin inline asm
	mov.b64 %fd45, {%r53,%r54};
	// end inline asm
	add.f64 	%fd54, %fd44, %fd45;
	// begin inline asm
	mov.b64 {%r55,%r56}, %fd46;
	// end inline asm
	shfl.sync.down.b32	%r58|%p21, %r56, 8, 31, -1;
	shfl.sync.down.b32	%r57|%p22, %r55, 8, 31, -1;
	// begin inline asm
	mov.b64 %fd47, {%r57,%r58};
	// end inline asm
	add.f64 	%fd56, %fd46, %fd47;
	// begin inline asm
	mov.b64 {%r59,%r60}, %fd48;
	// end inline asm
	shfl.sync.down.b32	%r62|%p23, %r60, 8, 31, -1;
	shfl.sync.down.b32	%r61|%p24, %r59, 8, 31, -1;
	// begin inline asm
	mov.b64 %fd49, {%r61,%r62};
	// end inline asm
	add.f64 	%fd58, %fd48, %fd49;
	// begin inline asm
	mov.b64 {%r63,%r64}, %fd50;
	// end inline asm
	shfl.sync.down.b32	%r66|%p25, %r64, 4, 31, -1;
	shfl.sync.down.b32	%r65|%p26, %r63, 4, 31, -1;
	// begin inline asm
	mov.b64 %fd51, {%r65,%r66};
	// end inline asm
	add.f64 	%fd60, %fd50, %fd51;
	// begin inline asm
	mov.b64 {%r67,%r68}, %fd52;
	// end inline asm
	shfl.sync.down.b32	%r70|%p27, %r68, 4, 31, -1;
	shfl.sync.down.b32	%r69|%p28, %r67, 4, 31, -1;
	// begin inline asm
	mov.b64 %fd53, {%r69,%r70};
	// end inline asm
	add.f64 	%fd62, %fd52, %fd53;
	// begin inline asm
	mov.b64 {%r71,%r72}, %fd54;
	// end inline asm
	shfl.sync.down.b32	%r74|%p29, %r72, 4, 31, -1;
	shfl.sync.down.b32	%r73|%p30, %r71, 4, 31, -1;
	// begin inline asm
	mov.b64 %fd55, {%r73,%r74};
	// end inline asm
	add.f64 	%fd64, %fd54, %fd55;
	// begin inline asm
	mov.b64 {%r75,%r76}, %fd56;
	// end inline asm
	shfl.sync.down.b32	%r78|%p31, %r76, 4, 31, -1;
	shfl.sync.down.b32	%r77|%p32, %r75, 4, 31, -1;
	// begin inline asm
	mov.b64 %fd57, {%r77,%r78};
	// end inline asm
	add.f64 	%fd66, %fd56, %fd57;
	// begin inline asm
	mov.b64 {%r79,%r80}, %fd58;
	// end inline asm
	shfl.sync.down.b32	%r82|%p33, %r80, 4, 31, -1;
	shfl.sync.down.b32	%r81|%p34, %r79, 4, 31, -1;
	// begin inline asm
	mov.b64 %fd59, {%r81,%r82};
	// end inline asm
	add.f64 	%fd68, %fd58, %fd59;
	// begin inline asm
	mov.b64 {%r83,%r84}, %fd60;
	// end inline asm
	shfl.sync.down.b32	%r86|%p35, %r84, 2, 31, -1;
	shfl.sync.down.b32	%r85|%p36, %r83, 2, 31, -1;
	// begin inline asm
	mov.b64 %fd61, {%r85,%r86};
	// end inline asm
	add.f64 	%fd70, %fd60, %fd61;
	// begin inline asm
	mov.b64 {%r87,%r88}, %fd62;
	// end inline asm
	shfl.sync.down.b32	%r90|%p37, %r88, 2, 31, -1;
	shfl.sync.down.b32	%r89|%p38, %r87, 2, 31, -1;
	// begin inline asm
	mov.b64 %fd63, {%r89,%r90};
	// end inline asm
	add.f64 	%fd72, %fd62, %fd63;
	// begin inline asm
	mov.b64 {%r91,%r92}, %fd64;
	// end inline asm
	shfl.sync.down.b32	%r94|%p39, %r92, 2, 31, -1;
	shfl.sync.down.b32	%r93|%p40, %r91, 2, 31, -1;
	// begin inline asm
	mov.b64 %fd65, {%r93,%r94};
	// end inline asm
	add.f64 	%fd74, %fd64, %fd65;
	// begin inline asm
	mov.b64 {%r95,%r96}, %fd66;
	// end inline asm
	shfl.sync.down.b32	%r98|%p41, %r96, 2, 31, -1;
	shfl.sync.down.b32	%r97|%p42, %r95, 2, 31, -1;
	// begin inline asm
	mov.b64 %fd67, {%r97,%r98};
	// end inline asm
	add.f64 	%fd76, %fd66, %fd67;
	// begin inline asm
	mov.b64 {%r99,%r100}, %fd68;
	// end inline asm
	shfl.sync.down.b32	%r102|%p43, %r100, 2, 31, -1;
	shfl.sync.down.b32	%r101|%p44, %r99, 2, 31, -1;
	// begin inline asm
	mov.b64 %fd69, {%r101,%r102};
	// end inline asm
	add.f64 	%fd78, %fd68, %fd69;
	// begin inline asm
	mov.b64 {%r103,%r104}, %fd70;
	// end inline asm
	shfl.sync.down.b32	%r106|%p45, %r104, 1, 31, -1;
	shfl.sync.down.b32	%r105|%p46, %r103, 1, 31, -1;
	// begin inline asm
	mov.b64 %fd71, {%r105,%r106};
	// end inline asm
	add.f64 	%fd1, %fd70, %fd71;
	// begin inline asm
	mov.b64 {%r107,%r108}, %fd72;
	// end inline asm
	shfl.sync.down.b32	%r110|%p47, %r108, 1, 31, -1;
	shfl.sync.down.b32	%r109|%p48, %r107, 1, 31, -1;
	// begin inline asm
	mov.b64 %fd73, {%r109,%r110};
	// end inline asm
	add.f64 	%fd2, %fd72, %fd73;
	// begin inline asm
	mov.b64 {%r111,%r112}, %fd74;
	// end inline asm
	shfl.sync.down.b32	%r114|%p49, %r112, 1, 31, -1;
	shfl.sync.down.b32	%r113|%p50, %r111, 1, 31, -1;
	// begin inline asm
	mov.b64 %fd75, {%r113,%r114};
	// end inline asm
	add.f64 	%fd3, %fd74, %fd75;
	// begin inline asm
	mov.b64 {%r115,%r116}, %fd76;
	// end inline asm
	shfl.sync.down.b32	%r118|%p51, %r116, 1, 31, -1;
	shfl.sync.down.b32	%r117|%p52, %r115, 1, 31, -1;
	// begin inline asm
	mov.b64 %fd77, {%r117,%r118};
	// end inline asm
	add.f64 	%fd4, %fd76, %fd77;
	// begin inline asm
	mov.b64 {%r119,%r120}, %fd78;
	// end inline asm
	shfl.sync.down.b32	%r122|%p53, %r120, 1, 31, -1;
	shfl.sync.down.b32	%r121|%p54, %r119, 1, 31, -1;
	// begin inline asm
	mov.b64 %fd79, {%r121,%r122};
	// end inline asm
	add.f64 	%fd5, %fd78, %fd79;
	setp.ne.s32 	%p55, %r1, 0;
	@%p55 bra 	$L__BB0_8;
	atom.global.add.f64 	%fd80, [temp], %fd1;
	atom.global.add.f64 	%fd81, [temp+8], %fd2;
	atom.global.add.f64 	%fd82, [temp+16], %fd3;
	atom.global.add.f64 	%fd83, [temp+24], %fd4;
	atom.global.add.f64 	%fd84, [temp+32], %fd5;
	ld.global.f64 	%fd85, [temp];
	ld.global.f64 	%fd86, [temp+8];
	ld.global.f64 	%fd87, [temp+16];
	ld.global.f64 	%fd88, [temp+24];
	ld.global.f64 	%fd89, [temp+32];
	mul.f64 	%fd90, %fd85, %fd87;
	cvt.rn.f64.s32 	%fd91, %r10;
	div.rn.f64 	%fd92, %fd90, %fd91;
	sub.f64 	%fd93, %fd89, %fd92;
	div.rn.f64 	%fd94, %fd85, %fd91;
	sub.f64 	%fd95, %fd86, %fd94;
	div.rn.f64 	%fd96, %fd87, %fd91;
	sub.f64 	%fd97, %fd88, %fd96;
	mul.f64 	%fd98, %fd95, %fd97;
	sqrt.rn.f64 	%fd99, %fd98;
	div.rn.f64 	%fd100, %fd93, %fd99;
	st.global.f64 	[temp+40], %fd100;
$L__BB0_8:
	ret;

}


// ===== COMPILED SASS (sm_100) =====

	.target	sm_100

	.elftype	@"ET_EXEC"


//--------------------- .note.nv.tkinfo           --------------------------
	.section	.note.nv.tkinfo,"",@"SHT_NOTE"
	.sectionflags	@"SHF_NOTE_NV_TKINFO"
	.tkinfo
        /*0018*/ 	.word	0x00000002
        /*0030*/ 	.string	""
        /*0030*/ 	.string	"ptxas"
        /*0030*/ 	.string	"Cuda compilation tools, release 13.0, V13.0.88"
        /*0030*/ 	.string	"Build cuda_13.0.r13.0/compiler.36424714_0"
        /*0030*/ 	.string	"-arch sm_100 -m 64 "



//--------------------- .note.nv.cuinfo           --------------------------
	.section	.note.nv.cuinfo,"",@"SHT_NOTE"
	.sectionflags	@"SHF_NOTE_NV_CUINFO"
        /*0018*/ 	.short	0x0002
        /*001a*/ 	.short	0x0064
        /*001c*/ 	.short	0x0082
	.zero		2


//--------------------- .nv.info                  --------------------------
	.section	.nv.info,"",@"SHT_CUDA_INFO"
	.align	4


	//----- nvinfo : EIATTR_REGCOUNT
	.align		4
        /*0000*/ 	.byte	0x04, 0x2f
        /*0002*/ 	.short	(.L_7 - .L_6)
	.align		4
.L_6:
        /*0004*/ 	.word	index@(_Z3cori)
        /*0008*/ 	.word	0x00000023


	//----- nvinfo : EIATTR_FRAME_SIZE
	.align		4
.L_7:
        /*000c*/ 	.byte	0x04, 0x11
        /*000e*/ 	.short	(.L_9 - .L_8)
	.align		4
.L_8:
        /*0010*/ 	.word	index@($__internal_1_$__cuda_sm20_dsqrt_rn_f64_mediumpath_v1)
        /*0014*/ 	.word	0x00000000


	//----- nvinfo : EIATTR_FRAME_SIZE
	.align		4
.L_9:
        /*0018*/ 	.byte	0x04, 0x11
        /*001a*/ 	.short	(.L_11 - .L_10)
	.align		4
.L_10:
        /*001c*/ 	.word	index@($__internal_0_$__cuda_sm20_div_rn_f64_full)
        /*0020*/ 	.word	0x00000000


	//----- nvinfo : EIATTR_FRAME_SIZE
	.align		4
.L_11:
        /*0024*/ 	.byte	0x04, 0x11
        /*0026*/ 	.short	(.L_13 - .L_12)
	.align		4
.L_12:
        /*0028*/ 	.word	index@(_Z3cori)
        /*002c*/ 	.word	0x00000000


	//----- nvinfo : EIATTR_MIN_STACK_SIZE
	.align		4
.L_13:
        /*0030*/ 	.byte	0x04, 0x12
        /*0032*/ 	.short	(.L_15 - .L_14)
	.align		4
.L_14:
        /*0034*/ 	.word	index@(_Z3cori)
        /*0038*/ 	.word	0x00000000
.L_15:


//--------------------- .nv.compat                --------------------------
	.section	.nv.compat,"",@"SHT_CUDA_COMPAT_INFO"
	.align	4
        /*0000*/ 	.byte	0x02, 0x09, 0x00, 0x00, 0x02, 0x02, 0x01, 0x00, 0x02, 0x05, 0x05, 0x00, 0x03, 0x07, 0x01, 0x01
        /*0010*/ 	.byte	0x02, 0x03, 0x00, 0x00, 0x02, 0x06, 0x01, 0x00, 0x04, 0x0b, 0x08, 0x00, 0x01, 0x00, 0x00, 0x00
        /*0020*/ 	.byte	0x00, 0x00, 0x00, 0x00


//--------------------- .nv.info._Z3cori          --------------------------
	.section	.nv.info._Z3cori,"",@"SHT_CUDA_INFO"
	.sectionflags	@""
	.align	4


	//----- nvinfo : EIATTR_CUDA_API_VERSION
	.align		4
        /*0000*/ 	.byte	0x04, 0x37
        /*0002*/ 	.short	(.L_17 - .L_16)
.L_16:
        /*0004*/ 	.word	0x00000082


	//----- nvinfo : EIATTR_KPARAM_INFO
	.align		4
.L_17:
        /*0008*/ 	.byte	0x04, 0x17
        /*000a*/ 	.short	(.L_19 - .L_18)
.L_18:
        /*000c*/ 	.word	0x00000000
        /*0010*/ 	.short	0x0000
        /*0012*/ 	.short	0x0000
        /*0014*/ 	.byte	0x00, 0xf0, 0x11, 0x00


	//----- nvinfo : EIATTR_SPARSE_MMA_MASK
	.align		4
.L_19:
        /*0018*/ 	.byte	0x03, 0x50
        /*001a*/ 	.short	0x0000


	//----- nvinfo : EIATTR_MAXREG_COUNT
	.align		4
        /*001c*/ 	.byte	0x03, 0x1b
        /*001e*/ 	.short	0x00ff


	//----- nvinfo : EIATTR_NUM_BARRIERS
	.align		4
        /*0020*/ 	.byte	0x02, 0x4c
        /*0022*/ 	.byte	0x01
	.zero		1


	//----- nvinfo : EIATTR_MERCURY_ISA_VERSION
	.align		4
        /*0024*/ 	.byte	0x03, 0x5f
        /*0026*/ 	.short	0x0101


	//----- nvinfo : EIATTR_COOP_GROUP_MASK_REGIDS
	.align		4
        /*0028*/ 	.byte	0x04, 0x29
        /*002a*/ 	.short	(.L_21 - .L_20)


	//   ....[0]....
.L_20:
        /*002c*/ 	.word	0xffffffff


	//   ....[1]....
        /*0030*/ 	.word	0xffffffff


	//   ....[2]....
        /*0034*/ 	.word	0xffffffff


	//   ....[3]....
        /*0038*/ 	.word	0xffffffff


	//   ....[4]....
        /*003c*/ 	.word	0xffffffff


	//   ....[5]....
        /*0040*/ 	.word	0xffffffff


	//   ....[6]....
        /*0044*/ 	.word	0xffffffff


	//   ....[7]....
        /*0048*/ 	.word	0xffffffff


	//   ....[8]....
        /*004c*/ 	.word	0xffffffff


	//   ....[9]....
        /*0050*/ 	.word	0xffffffff


	//----- nvinfo : EIATTR_COOP_GROUP_INSTR_OFFSETS
	.align		4
.L_21:
        /*0054*/ 	.byte	0x04, 0x28
        /*0056*/ 	.short	(.L_23 - .L_22)


	//   ....[0]....
.L_22:
        /*0058*/ 	.word	0x00000310


	//   ....[1]....
        /*005c*/ 	.word	0x00000320


	//   ....[2]....
        /*0060*/ 	.word	0x00000340


	//   ....[3]....
        /*0064*/ 	.word	0x00000350


	//   ....[4]....
        /*0068*/ 	.word	0x00000370


	//   ....[5]....
        /*006c*/ 	.word	0x00000380


	//   ....[6]....
        /*0070*/ 	.word	0x000003a0


	//   ....[7]....
        /*0074*/ 	.word	0x000003b0


	//   ....[8]....
        /*0078*/ 	.word	0x000003d0


	//   ....[9]....
        /*007c*/ 	.word	0x000003e0


	//----- nvinfo : EIATTR_VRC_CTA_INIT_COUNT
	.align		4
.L_23:
        /*0080*/ 	.byte	0x02, 0x4a
	.zero		1
	.zero		1


	//----- nvinfo : EIATTR_EXIT_INSTR_OFFSETS
	.align		4
        /*0084*/ 	.byte	0x04, 0x1c
        /*0086*/ 	.short	(.L_25 - .L_24)


	//   ....[0]....
.L_24:
        /*0088*/ 	.word	0x000003f0


	//   ....[1]....
        /*008c*/ 	.word	0x00000bd0


	//----- nvinfo : EIATTR_CRS_STACK_SIZE
	.align		4
.L_25:
        /*0090*/ 	.byte	0x04, 0x1e
        /*0092*/ 	.short	(.L_27 - .L_26)
.L_26:
        /*0094*/ 	.word	0x00000000


	//----- nvinfo : EIATTR_CBANK_PARAM_SIZE
	.align		4
.L_27:
        /*0098*/ 	.byte	0x03, 0x19
        /*009a*/ 	.short	0x0004


	//----- nvinfo : EIATTR_PARAM_CBANK
	.align		4
        /*009c*/ 	.byte	0x04, 0x0a
        /*009e*/ 	.short	(.L_29 - .L_28)
	.align		4
.L_28:
        /*00a0*/ 	.word	index@(.nv.constant0._Z3cori)
        /*00a4*/ 	.short	0x0380
        /*00a6*/ 	.short	0x0004


	//----- nvinfo : EIATTR_SW_WAR
	.align		4
.L_29:
        /*00a8*/ 	.byte	0x04, 0x36
        /*00aa*/ 	.short	(.L_31 - .L_30)
.L_30:
        /*00ac*/ 	.word	0x00000008
.L_31:


//--------------------- .nv.callgraph             --------------------------
	.section	.nv.callgraph,"",@"SHT_CUDA_CALLGRAPH"
	.align	4
	.sectionentsize	8
	.align		4
        /*0000*/ 	.word	0x00000000
	.align		4
        /*0004*/ 	.word	0xffffffff
	.align		4
        /*0008*/ 	.word	0x00000000
	.align		4
        /*000c*/ 	.word	0xfffffffe
	.align		4
        /*0010*/ 	.word	0x00000000
	.align		4
        /*0014*/ 	.word	0xfffffffd
	.align		4
        /*0018*/ 	.word	0x00000000
	.align		4
        /*001c*/ 	.word	0xfffffffc


//--------------------- .nv.constant4             --------------------------
	.section	.nv.constant4,"a",@progbits
	.align	8
	.align		8
.nv.constant4:
        /*0000*/ 	.dword	y
	.align		8
        /*0008*/ 	.dword	y2
	.align		8
        /*0010*/ 	.dword	xy
	.align		8
        /*0018*/ 	.dword	x2
	.align		8
        /*0020*/ 	.dword	x
	.align		8
        /*0028*/ 	.dword	temp


//--------------------- .text._Z3cori             --------------------------
	.section	.text._Z3cori,"ax",@progbits
	.align	128
        .global         _Z3cori
        .type           _Z3cori,@function
        .size           _Z3cori,(.L_x_19 - _Z3cori)
        .other          _Z3cori,@"STO_CUDA_ENTRY STV_DEFAULT"
_Z3cori:
.text._Z3cori:
[----:B------:R-:W-:Y:S01]  /*0000*/  LDC R1, c[0x0][0x37c] ;  /* 0x0000df00ff017b82 */ /* 0x000fe20000000800 */
[----:B------:R-:W0:Y:S01]  /*0010*/  S2R R0, SR_TID.X ;  /* 0x0000000000007919 */ /* 0x000e220000002100 */
[----:B------:R-:W0:Y:S01]  /*0020*/  LDCU UR4, c[0x0][0x380] ;  /* 0x00007000ff0477ac */ /* 0x000e220008000800 */
[----:B------:R-:W1:Y:S01]  /*0030*/  LDCU.64 UR6, c[0x0][0x358] ;  /* 0x00006b00ff0677ac */ /* 0x000e620008000a00 */
[----:B0-----:R-:W-:-:S13]  /*0040*/  ISETP.GE.AND P0, PT, R0, UR4, PT ;  /* 0x0000000400007c0c */ /* 0x001fda000bf06270 */
[----:B------:R-:W0:Y:S02]  /*0050*/  @!P0 LDC.64 R2, c[0x4][RZ] ;  /* 0x01000000ff028b82 */ /* 0x000e240000000a00 */
[----:B0-----:R-:W-:-:S06]  /*0060*/  @!P0 IMAD.WIDE.U32 R2, R0, 0x8, R2 ;  /* 0x0000000800028825 */ /* 0x001fcc00078e0002 */
[----:B-1----:R-:W2:Y:S01]  /*0070*/  @!P0 LDG.E.64.CONSTANT R2, desc[UR6][R2.64] ;  /* 0x0000000602028981 */ /* 0x002ea2000c1e9b00 */
[----:B------:R-:W0:Y:S01]  /*0080*/  S2UR UR5, SR_CgaCtaId ;  /* 0x00000000000579c3 */ /* 0x000e220000008800 */
[----:B------:R-:W-:Y:S02]  /*0090*/  UMOV UR4, 0x400 ;  /* 0x0000040000047882 */ /* 0x000fe40000000000 */
[----:B0-----:R-:W-:-:S06]  /*00a0*/  ULEA UR4, UR5, UR4, 0x18 ;  /* 0x0000000405047291 */ /* 0x001fcc000f8ec0ff */
[----:B------:R-:W-:-:S05]  /*00b0*/  LEA R13, R0, UR4, 0x3 ;  /* 0x00000004000d7c11 */ /* 0x000fca000f8e18ff */
[----:B------:R-:W0:Y:S02]  /*00c0*/  LDCU UR4, c[0x0][0x360] ;  /* 0x00006c00ff0477ac */ /* 0x000e240008000800 */
[----:B0-----:R-:W-:Y:S01]  /*00d0*/  UISETP.GE.U32.AND UP0, UPT, UR4, 0x40, UPT ;  /* 0x000000400400788c */ /* 0x001fe2000bf06070 */
[----:B--2---:R-:W-:-:S08]  /*00e0*/  @!P0 DMUL R4, R2, R2 ;  /* 0x0000000202048228 */ /* 0x004fd00000000000 */
[----:B------:R-:W-:-:S08]  /*00f0*/  @!P0 DMUL R4, R4, R4 ;  /* 0x0000000404048228 */ /* 0x000fd00000000000 */
[----:B------:R-:W-:-:S07]  /*0100*/  @!P0 DMUL R4, R4, R4 ;  /* 0x0000000404048228 */ /* 0x000fce0000000000 */
[----:B------:R0:W-:Y:S01]  /*0110*/  @!P0 STS.64 [R13], R4 ;  /* 0x000000040d008388 */ /* 0x0001e20000000a00 */
[----:B------:R-:W-:Y:S06]  /*0120*/  BAR.SYNC.DEFER_BLOCKING 0x0 ;  /* 0x0000000000007b1d */ /* 0x000fec0000010000 */
[----:B------:R-:W-:Y:S05]  /*0130*/  BRA.U !UP0, `(.L_x_0) ;  /* 0x00000001086c7547 */ /* 0x000fea000b800000 */
[----:B------:R-:W-:-:S07]  /*0140*/  IMAD.U32 R12, RZ, RZ, UR4 ;  /* 0x00000004ff0c7e24 */ /* 0x000fce000f8e00ff */
.L_x_3:
[----:B------:R-:W-:Y:S01]  /*0150*/  SHF.R.U32.HI R15, RZ, 0x1, R12 ;  /* 0x00000001ff0f7819 */ /* 0x000fe2000001160c */
[----:B------:R-:W-:Y:S03]  /*0160*/  BSSY.RECONVERGENT B0, `(.L_x_1) ;  /* 0x0000014000007945 */ /* 0x000fe60003800200 */
[----:B------:R-:W-:-:S13]  /*0170*/  ISETP.GE.U32.AND P0, PT, R0, R15, PT ;  /* 0x0000000f0000720c */ /* 0x000fda0003f06070 */
[----:B-1----:R-:W-:Y:S05]  /*0180*/  @P0 BRA `(.L_x_2) ;  /* 0x0000000000440947 */ /* 0x002fea0003800000 */
[----:B------:R-:W-:Y:S01]  /*0190*/  IMAD R14, R15, 0x8, R13 ;  /* 0x000000080f0e7824 */ /* 0x000fe200078e020d */
[----:B0-----:R-:W-:Y:S04]  /*01a0*/  LDS.64 R4, [R13] ;  /* 0x000000000d047984 */ /* 0x001fe80000000a00 */
[----:B------:R-:W0:Y:S02]  /*01b0*/  LDS.64 R2, [R14] ;  /* 0x000000000e027984 */ /* 0x000e240000000a00 */
[----:B0-----:R-:W-:-:S07]  /*01c0*/  DADD R2, R2, R4 ;  /* 0x0000000002027229 */ /* 0x001fce0000000004 */
[----:B------:R-:W-:Y:S04]  /*01d0*/  STS.64 [R13], R2 ;  /* 0x000000020d007388 */ /* 0x000fe80000000a00 */
        /* <DEDUP_REMOVED lines=11> */
[----:B------:R1:W-:Y:S04]  /*0290*/  STS.64 [R13], R10 ;  /* 0x0000000a0d007388 */ /* 0x0003e80000000a00 */
.L_x_2:
[----:B------:R-:W-:Y:S05]  /*02a0*/  BSYNC.RECONVERGENT B0 ;  /* 0x0000000000007941 */ /* 0x000fea0003800200 */
.L_x_1:
[----:B------:R-:W-:Y:S01]  /*02b0*/  BAR.SYNC.DEFER_BLOCKING 0x0 ;  /* 0x0000000000007b1d */ /* 0x000fe20000010000 */
[----:B------:R-:W-:Y:S01]  /*02c0*/  ISETP.GT.U32.AND P0, PT, R12, 0x7f, PT ;  /* 0x0000007f0c00780c */ /* 0x000fe20003f04070 */
[----:B------:R-:W-:-:S12]  /*02d0*/  IMAD.MOV.U32 R12, RZ, RZ, R15 ;  /* 0x000000ffff0c7224 */ /* 0x000fd800078e000f */
[----:B------:R-:W-:Y:S05]  /*02e0*/  @P0 BRA `(.L_x_3) ;  /* 0xfffffffc00980947 */ /* 0x000fea000383ffff */
.L_x_0:
[----:B------:R-:W0:Y:S01]  /*02f0*/  LDS.64 R2, [R13] ;  /* 0x000000000d027984 */ /* 0x000e220000000a00 */
[----:B------:R-:W-:-:S03]  /*0300*/  ISETP.NE.AND P0, PT, R0, RZ, PT ;  /* 0x000000ff0000720c */ /* 0x000fc60003f05270 */
[----:B0-----:R-:W-:Y:S04]  /*0310*/  SHFL.DOWN PT, R5, R3, 0x10, 0x1f ;  /* 0x0a001f0003057f89 */ /* 0x001fe800000e0000 */
[----:B------:R-:W0:Y:S02]  /*0320*/  SHFL.DOWN PT, R4, R2, 0x10, 0x1f ;  /* 0x0a001f0002047f89 */ /* 0x000e2400000e0000 */
[----:B0-----:R-:W-:-:S07]  /*0330*/  DADD R4, R2, R4 ;  /* 0x0000000002047229 */ /* 0x001fce0000000004 */
[----:B------:R-:W-:Y:S04]  /*0340*/  SHFL.DOWN PT, R7, R5, 0x8, 0x1f ;  /* 0x09001f0005077f89 */ /* 0x000fe800000e0000 */
[----:B------:R-:W0:Y:S02]  /*0350*/  SHFL.DOWN PT, R6, R4, 0x8, 0x1f ;  /* 0x09001f0004067f89 */ /* 0x000e2400000e0000 */
[----:B0-----:R-:W-:-:S07]  /*0360*/  DADD R6, R4, R6 ;  /* 0x0000000004067229 */ /* 0x001fce0000000006 */
[----:B------:R-:W-:Y:S04]  /*0370*/  SHFL.DOWN PT, R9, R7, 0x4, 0x1f ;  /* 0x08801f0007097f89 */ /* 0x000fe800000e0000 */
[----:B------:R-:W0:Y:S02]  /*0380*/  SHFL.DOWN PT, R8, R6, 0x4, 0x1f ;  /* 0x08801f0006087f89 */ /* 0x000e2400000e0000 */
[----:B0-----:R-:W-:-:S07]  /*0390*/  DADD R8, R6, R8 ;  /* 0x0000000006087229 */ /* 0x001fce0000000008 */
[----:B-1----:R-:W-:Y:S04]  /*03a0*/  SHFL.DOWN PT, R11, R9, 0x2, 0x1f ;  /* 0x08401f00090b7f89 */ /* 0x002fe800000e0000 */
[----:B------:R-:W0:Y:S02]  /*03b0*/  SHFL.DOWN PT, R10, R8, 0x2, 0x1f ;  /* 0x08401f00080a7f89 */ /* 0x000e2400000e0000 */
[----:B0-----:R-:W-:-:S07]  /*03c0*/  DADD R10, R8, R10 ;  /* 0x00000000080a7229 */ /* 0x001fce000000000a */
[----:B------:R0:W1:Y:S04]  /*03d0*/  SHFL.DOWN PT, R3, R11, 0x1, 0x1f ;  /* 0x08201f000b037f89 */ /* 0x00006800000e0000 */
[----:B------:R0:W2:Y:S01]  /*03e0*/  SHFL.DOWN PT, R2, R10, 0x1, 0x1f ;  /* 0x08201f000a027f89 */ /* 0x0000a200000e0000 */
[----:B------:R-:W-:Y:S05]  /*03f0*/  @P0 EXIT ;  /* 0x000000000000094d */ /* 0x000fea0003800000 */
[----:B------:R-:W3:Y:S01]  /*0400*/  LDCU.64 UR4, c[0x4][0x28] ;  /* 0x01000500ff0477ac */ /* 0x000ee20008000a00 */
[----:B------:R-:W4:Y:S01]  /*0410*/  LDC.64 R4, c[0x4][0x28] ;  /* 0x01000a00ff047b82 */ /* 0x000f220000000a00 */
[----:B-12---:R-:W-:Y:S01]  /*0420*/  DADD R2, R10, R2 ;  /* 0x000000000a027229 */ /* 0x006fe20000000002 */
[----:B---3--:R-:W-:-:S04]  /*0430*/  UIADD3 UR4, UP0, UPT, UR4, 0x8, URZ ;  /* 0x0000000804047890 */ /* 0x008fc8000ff1e0ff */
[----:B------:R-:W-:Y:S02]  /*0440*/  UIADD3.X UR5, UPT, UPT, URZ, UR5, URZ, UP0, !UPT ;  /* 0x00000005ff057290 */ /* 0x000fe400087fe4ff */
[----:B------:R-:W-:Y:S01]  /*0450*/  IMAD.U32 R18, RZ, RZ, UR4 ;  /* 0x00000004ff127e24 */ /* 0x000fe2000f8e00ff */
[----:B----4-:R-:W-:Y:S03]  /*0460*/  REDG.E.ADD.F64.RN.STRONG.GPU desc[UR6][R4.64], R2 ;  /* 0x00000002040079a6 */ /* 0x010fe6000c12ff06 */
[----:B------:R-:W-:Y:S01]  /*0470*/  IMAD.U32 R19, RZ, RZ, UR5 ;  /* 0x00000005ff137e24 */ /* 0x000fe2000f8e00ff */
[----:B------:R-:W1:Y:S04]  /*0480*/  LDCU UR4, c[0x0][0x380] ;  /* 0x00007000ff0477ac */ /* 0x000e680008000800 */
[----:B------:R-:W-:Y:S04]  /*0490*/  REDG.E.ADD.F64.RN.STRONG.GPU desc[UR6][R18.64], R2 ;  /* 0x00000002120079a6 */ /* 0x000fe8000c12ff06 */
[----:B------:R-:W-:Y:S04]  /*04a0*/  REDG.E.ADD.F64.RN.STRONG.GPU desc[UR6][R18.64+0x8], R2 ;  /* 0x00000802120079a6 */ /* 0x000fe8000c12ff06 */
[----:B------:R-:W-:Y:S04]  /*04b0*/  REDG.E.ADD.F64.RN.STRONG.GPU desc[UR6][R18.64+0x10], R2 ;  /* 0x00001002120079a6 */ /* 0x000fe8000c12ff06 */
[----:B------:R2:W-:Y:S04]  /*04c0*/  REDG.E.ADD.F64.RN.STRONG.GPU desc[UR6][R18.64+0x18], R2 ;  /* 0x00001802120079a6 */ /* 0x0005e8000c12ff06 */
[----:B------:R-:W3:Y:S04]  /*04d0*/  LDG.E.64 R16, desc[UR6][R4.64] ;  /* 0x0000000604107981 */ /* 0x000ee8000c1e1b00 */
[----:B0-----:R-:W3:Y:S01]  /*04e0*/  LDG.E.64 R10, desc[UR6][R4.64+0x10] ;  /* 0x00001006040a7981 */ /* 0x001ee2000c1e1b00 */
[----:B-1----:R-:W0:Y:S01]  /*04f0*/  I2F.F64 R6, UR4 ;  /* 0x0000000400067d12 */ /* 0x002e220008201c00 */
[----:B------:R-:W-:-:S02]  /*0500*/  IMAD.MOV.U32 R20, RZ, RZ, 0x1 ;  /* 0x00000001ff147424 */ /* 0x000fc400078e00ff */
[----:B------:R-:W5:Y:S04]  /*0510*/  LDG.E.64 R14, desc[UR6][R4.64+0x8] ;  /* 0x00000806040e7981 */ /* 0x000f68000c1e1b00 */
[----:B------:R-:W5:Y:S04]  /*0520*/  LDG.E.64 R8, desc[UR6][R4.64+0x18] ;  /* 0x0000180604087981 */ /* 0x000f68000c1e1b00 */
[----:B------:R1:W5:Y:S01]  /*0530*/  LDG.E.64 R12, desc[UR6][R4.64+0x20] ;  /* 0x00002006040c7981 */ /* 0x000362000c1e1b00 */
[----:B0-----:R-:W0:Y:S02]  /*0540*/  MUFU.RCP64H R21, R7 ;  /* 0x0000000700157308 */ /* 0x001e240000001800 */
[----:B0-----:R-:W-:-:S08]  /*0550*/  DFMA R22, -R6, R20, 1 ;  /* 0x3ff000000616742b */ /* 0x001fd00000000114 */
[----:B------:R-:W-:-:S08]  /*0560*/  DFMA R22, R22, R22, R22 ;  /* 0x000000161616722b */ /* 0x000fd00000000016 */
[----:B------:R-:W-:-:S08]  /*0570*/  DFMA R22, R20, R22, R20 ;  /* 0x000000161416722b */ /* 0x000fd00000000014 */
[----:B--2---:R-:W-:-:S08]  /*0580*/  DFMA R2, -R6, R22, 1 ;  /* 0x3ff000000602742b */ /* 0x004fd00000000116 */
[----:B------:R-:W-:Y:S02]  /*0590*/  DFMA R2, R22, R2, R22 ;  /* 0x000000021602722b */ /* 0x000fe40000000016 */
[----:B---3--:R-:W-:-:S08]  /*05a0*/  DMUL R18, R16, R10 ;  /* 0x0000000a10127228 */ /* 0x008fd00000000000 */
[----:B-1----:R-:W-:-:S08]  /*05b0*/  DMUL R4, R18, R2 ;  /* 0x0000000212047228 */ /* 0x002fd00000000000 */
[----:B------:R-:W-:-:S08]  /*05c0*/  DFMA R20, -R6, R4, R18 ;  /* 0x000000040614722b */ /* 0x000fd00000000112 */
[----:B------:R-:W-:Y:S01]  /*05d0*/  DFMA R4, R2, R20, R4 ;  /* 0x000000140204722b */ /* 0x000fe20000000004 */
[----:B------:R-:W-:-:S09]  /*05e0*/  FSETP.GEU.AND P1, PT, |R19|, 6.5827683646048100446e-37, PT ;  /* 0x036000001300780b */ /* 0x000fd20003f2e200 */
[----:B------:R-:W-:-:S05]  /*05f0*/  FFMA R0, RZ, R7, R5 ;  /* 0x00000007ff007223 */ /* 0x000fca0000000005 */
[----:B------:R-:W-:-:S13]  /*0600*/  FSETP.GT.AND P0, PT, |R0|, 1.469367938527859385e-39, PT ;  /* 0x001000000000780b */ /* 0x000fda0003f04200 */
[----:B------:R-:W-:Y:S05]  /*0610*/  @P0 BRA P1, `(.L_x_4) ;  /* 0x0000000000180947 */ /* 0x000fea0000800000 */
[----:B------:R-:W-:Y:S01]  /*0620*/  IMAD.MOV.U32 R4, RZ, RZ, R6 ;  /* 0x000000ffff047224 */ /* 0x000fe200078e0006 */
[----:B------:R-:W-:Y:S01]  /*0630*/  MOV R30, 0x660 ;  /* 0x00000660001e7802 */ /* 0x000fe20000000f00 */
[----:B------:R-:W-:-:S07]  /*0640*/  IMAD.MOV.U32 R21, RZ, RZ, R7 ;  /* 0x000000ffff157224 */ /* 0x000fce00078e0007 */
[----:B-----5:R-:W-:Y:S05]  /*0650*/  CALL.REL.NOINC `($__internal_0_$__cuda_sm20_div_rn_f64_full) ;  /* 0x0000000400607944 */ /* 0x020fea0003c00000 */
[----:B------:R-:W-:Y:S02]  /*0660*/  IMAD.MOV.U32 R4, RZ, RZ, R2 ;  /* 0x000000ffff047224 */ /* 0x000fe400078e0002 */
[----:B------:R-:W-:-:S07]  /*0670*/  IMAD.MOV.U32 R5, RZ, RZ, R3 ;  /* 0x000000ffff057224 */ /* 0x000fce00078e0003 */
.L_x_4:
[----:B------:R-:W0:Y:S01]  /*0680*/  MUFU.RCP64H R3, R7 ;  /* 0x0000000700037308 */ /* 0x000e220000001800 */
[----:B------:R-:W-:Y:S01]  /*0690*/  MOV R2, 0x1 ;  /* 0x0000000100027802 */ /* 0x000fe20000000f00 */
[----:B-----5:R-:W-:Y:S01]  /*06a0*/  DADD R12, R12, -R4 ;  /* 0x000000000c0c7229 */ /* 0x020fe20000000804 */
[----:B------:R-:W-:-:S04]  /*06b0*/  FSETP.GEU.AND P1, PT, |R17|, 6.5827683646048100446e-37, PT ;  /* 0x036000001100780b */ /* 0x000fc80003f2e200 */
[----:B0-----:R-:W-:-:S08]  /*06c0*/  DFMA R18, -R6, R2, 1 ;  /* 0x3ff000000612742b */ /* 0x001fd00000000102 */
[----:B------:R-:W-:-:S08]  /*06d0*/  DFMA R18, R18, R18, R18 ;  /* 0x000000121212722b */ /* 0x000fd00000000012 */
[----:B------:R-:W-:-:S08]  /*06e0*/  DFMA R18, R2, R18, R2 ;  /* 0x000000120212722b */ /* 0x000fd00000000002 */
[----:B------:R-:W-:-:S08]  /*06f0*/  DFMA R2, -R6, R18, 1 ;  /* 0x3ff000000602742b */ /* 0x000fd00000000112 */
[----:B------:R-:W-:-:S08]  /*0700*/  DFMA R20, R18, R2, R18 ;  /* 0x000000021214722b */ /* 0x000fd00000000012 */
[----:B------:R-:W-:-:S08]  /*0710*/  DMUL R2, R16, R20 ;  /* 0x0000001410027228 */ /* 0x000fd00000000000 */
[----:B------:R-:W-:-:S08]  /*0720*/  DFMA R18, -R6, R2, R16 ;  /* 0x000000020612722b */ /* 0x000fd00000000110 */
[----:B------:R-:W-:-:S10]  /*0730*/  DFMA R2, R20, R18, R2 ;  /* 0x000000121402722b */ /* 0x000fd40000000002 */
[----:B------:R-:W-:-:S05]  /*0740*/  FFMA R0, RZ, R7, R3 ;  /* 0x00000007ff007223 */ /* 0x000fca0000000003 */
[----:B------:R-:W-:-:S13]  /*0750*/  FSETP.GT.AND P0, PT, |R0|, 1.469367938527859385e-39, PT ;  /* 0x001000000000780b */ /* 0x000fda0003f04200 */
[----:B------:R-:W-:Y:S05]  /*0760*/  @P0 BRA P1, `(.L_x_5) ;  /* 0x0000000000180947 */ /* 0x000fea0000800000 */
[----:B------:R-:W-:Y:S01]  /*0770*/  IMAD.MOV.U32 R18, RZ, RZ, R16 ;  /* 0x000000ffff127224 */ /* 0x000fe200078e0010 */
[----:B------:R-:W-:Y:S01]  /*0780*/  MOV R30, 0x7d0 ;  /* 0x000007d0001e7802 */ /* 0x000fe20000000f00 */
[----:B------:R-:W-:Y:S02]  /*0790*/  IMAD.MOV.U32 R19, RZ, RZ, R17 ;  /* 0x000000ffff137224 */ /* 0x000fe400078e0011 */
[----:B------:R-:W-:Y:S02]  /*07a0*/  IMAD.MOV.U32 R4, RZ, RZ, R6 ;  /* 0x000000ffff047224 */ /* 0x000fe400078e0006 */
[----:B------:R-:W-:-:S07]  /*07b0*/  IMAD.MOV.U32 R21, RZ, RZ, R7 ;  /* 0x000000ffff157224 */ /* 0x000fce00078e0007 */
[----:B------:R-:W-:Y:S05]  /*07c0*/  CALL.REL.NOINC `($__internal_0_$__cuda_sm20_div_rn_f64_full) ;  /* 0x0000000400047944 */ /* 0x000fea0003c00000 */
.L_x_5:
[----:B------:R-:W0:Y:S01]  /*07d0*/  MUFU.RCP64H R5, R7 ;  /* 0x0000000700057308 */ /* 0x000e220000001800 */
[----:B------:R-:W-:Y:S01]  /*07e0*/  IMAD.MOV.U32 R4, RZ, RZ, 0x1 ;  /* 0x00000001ff047424 */ /* 0x000fe200078e00ff */
[----:B------:R-:W-:Y:S01]  /*07f0*/  FSETP.GEU.AND P1, PT, |R11|, 6.5827683646048100446e-37, PT ;  /* 0x036000000b00780b */ /* 0x000fe20003f2e200 */
[----:B------:R-:W-:-:S04]  /*0800*/  DADD R14, R14, -R2 ;  /* 0x000000000e0e7229 */ /* 0x000fc80000000802 */
        /* <DEDUP_REMOVED lines=12> */
[----:B------:R-:W-:Y:S01]  /*08d0*/  MOV R21, R7 ;  /* 0x0000000700157202 */ /* 0x000fe20000000f00 */
[----:B------:R-:W-:Y:S01]  /*08e0*/  IMAD.MOV.U32 R19, RZ, RZ, R11 ;  /* 0x000000ffff137224 */ /* 0x000fe200078e000b */
[----:B------:R-:W-:Y:S01]  /*08f0*/  MOV R30, 0x920 ;  /* 0x00000920001e7802 */ /* 0x000fe20000000f00 */
[----:B------:R-:W-:-:S07]  /*0900*/  IMAD.MOV.U32 R4, RZ, RZ, R6 ;  /* 0x000000ffff047224 */ /* 0x000fce00078e0006 */
[----:B------:R-:W-:Y:S05]  /*0910*/  CALL.REL.NOINC `($__internal_0_$__cuda_sm20_div_rn_f64_full) ;  /* 0x0000000000b07944 */ /* 0x000fea0003c00000 */
[----:B------:R-:W-:Y:S02]  /*0920*/  IMAD.MOV.U32 R4, RZ, RZ, R2 ;  /* 0x000000ffff047224 */ /* 0x000fe400078e0002 */
[----:B------:R-:W-:-:S07]  /*0930*/  IMAD.MOV.U32 R5, RZ, RZ, R3 ;  /* 0x000000ffff057224 */ /* 0x000fce00078e0003 */
.L_x_6:
[----:B------:R-:W-:Y:S01]  /*0940*/  DADD R8, R8, -R4 ;  /* 0x0000000008087229 */ /* 0x000fe20000000804 */
[----:B------:R-:W-:Y:S02]  /*0950*/  IMAD.MOV.U32 R6, RZ, RZ, 0x0 ;  /* 0x00000000ff067424 */ /* 0x000fe400078e00ff */
[----:B------:R-:W-:-:S05]  /*0960*/  IMAD.MOV.U32 R7, RZ, RZ, 0x3fd80000 ;  /* 0x3fd80000ff077424 */ /* 0x000fca00078e00ff */
[----:B------:R-:W-:-:S06]  /*0970*/  DMUL R8, R14, R8 ;  /* 0x000000080e087228 */ /* 0x000fcc0000000000 */
[----:B------:R-:W0:Y:S04]  /*0980*/  MUFU.RSQ64H R3, R9 ;  /* 0x0000000900037308 */ /* 0x000e280000001c00 */
[----:B------:R-:W-:-:S05]  /*0990*/  VIADD R2, R9, 0xfcb00000 ;  /* 0xfcb0000009027836 */ /* 0x000fca0000000000 */
[----:B------:R-:W-:Y:S01]  /*09a0*/  ISETP.GE.U32.AND P0, PT, R2, 0x7ca00000, PT ;  /* 0x7ca000000200780c */ /* 0x000fe20003f06070 */
[----:B0-----:R-:W-:-:S08]  /*09b0*/  DMUL R4, R2, R2 ;  /* 0x0000000202047228 */ /* 0x001fd00000000000 */
[----:B------:R-:W-:-:S08]  /*09c0*/  DFMA R4, R8, -R4, 1 ;  /* 0x3ff000000804742b */ /* 0x000fd00000000804 */
[----:B------:R-:W-:Y:S02]  /*09d0*/  DFMA R6, R4, R6, 0.5 ;  /* 0x3fe000000406742b */ /* 0x000fe40000000006 */
[----:B------:R-:W-:-:S08]  /*09e0*/  DMUL R4, R2, R4 ;  /* 0x0000000402047228 */ /* 0x000fd00000000000 */
[----:B------:R-:W-:-:S08]  /*09f0*/  DFMA R10, R6, R4, R2 ;  /* 0x00000004060a722b */ /* 0x000fd00000000002 */
[----:B------:R-:W-:Y:S02]  /*0a00*/  DMUL R14, R8, R10 ;  /* 0x0000000a080e7228 */ /* 0x000fe40000000000 */
[----:B------:R-:W-:Y:S02]  /*0a10*/  VIADD R7, R11, 0xfff00000 ;  /* 0xfff000000b077836 */ /* 0x000fe40000000000 */
[----:B------:R-:W-:-:S04]  /*0a20*/  IMAD.MOV.U32 R6, RZ, RZ, R10 ;  /* 0x000000ffff067224 */ /* 0x000fc800078e000a */
[----:B------:R-:W-:-:S08]  /*0a30*/  DFMA R16, R14, -R14, R8 ;  /* 0x8000000e0e10722b */ /* 0x000fd00000000008 */
[----:B------:R-:W-:Y:S01]  /*0a40*/  DFMA R4, R16, R6, R14 ;  /* 0x000000061004722b */ /* 0x000fe2000000000e */
[----:B------:R-:W-:Y:S10]  /*0a50*/  @!P0 BRA `(.L_x_7) ;  /* 0x0000000000088947 */ /* 0x000ff40003800000 */
[----:B------:R-:W-:-:S07]  /*0a60*/  MOV R0, 0xa80 ;  /* 0x00000a8000007802 */ /* 0x000fce0000000f00 */
[----:B------:R-:W-:Y:S05]  /*0a70*/  CALL.REL.NOINC `($__internal_1_$__cuda_sm20_dsqrt_rn_f64_mediumpath_v1) ;  /* 0x0000000400c07944 */ /* 0x000fea0003c00000 */
.L_x_7:
[----:B------:R-:W0:Y:S01]  /*0a80*/  MUFU.RCP64H R3, R5 ;  /* 0x0000000500037308 */ /* 0x000e220000001800 */
[----:B------:R-:W-:Y:S01]  /*0a90*/  IMAD.MOV.U32 R2, RZ, RZ, 0x1 ;  /* 0x00000001ff027424 */ /* 0x000fe200078e00ff */
[----:B------:R-:W-:-:S05]  /*0aa0*/  FSETP.GEU.AND P1, PT, |R13|, 6.5827683646048100446e-37, PT ;  /* 0x036000000d00780b */ /* 0x000fca0003f2e200 */
[----:B0-----:R-:W-:-:S08]  /*0ab0*/  DFMA R6, R2, -R4, 1 ;  /* 0x3ff000000206742b */ /* 0x001fd00000000804 */
[----:B------:R-:W-:-:S08]  /*0ac0*/  DFMA R6, R6, R6, R6 ;  /* 0x000000060606722b */ /* 0x000fd00000000006 */
[----:B------:R-:W-:-:S08]  /*0ad0*/  DFMA R6, R2, R6, R2 ;  /* 0x000000060206722b */ /* 0x000fd00000000002 */
[----:B------:R-:W-:-:S08]  /*0ae0*/  DFMA R2, R6, -R4, 1 ;  /* 0x3ff000000602742b */ /* 0x000fd00000000804 */
[----:B------:R-:W-:-:S08]  /*0af0*/  DFMA R2, R6, R2, R6 ;  /* 0x000000020602722b */ /* 0x000fd00000000006 */
[----:B------:R-:W-:-:S08]  /*0b00*/  DMUL R6, R12, R2 ;  /* 0x000000020c067228 */ /* 0x000fd00000000000 */
[----:B------:R-:W-:-:S08]  /*0b10*/  DFMA R8, R6, -R4, R12 ;  /* 0x800000040608722b */ /* 0x000fd0000000000c */
[----:B------:R-:W-:-:S10]  /*0b20*/  DFMA R2, R2, R8, R6 ;  /* 0x000000080202722b */ /* 0x000fd40000000006 */
[----:B------:R-:W-:-:S05]  /*0b30*/  FFMA R0, RZ, R5, R3 ;  /* 0x00000005ff007223 */ /* 0x000fca0000000003 */
[----:B------:R-:W-:-:S13]  /*0b40*/  FSETP.GT.AND P0, PT, |R0|, 1.469367938527859385e-39, PT ;  /* 0x001000000000780b */ /* 0x000fda0003f04200 */
[----:B------:R-:W-:Y:S05]  /*0b50*/  @P0 BRA P1, `(.L_x_8) ;  /* 0x0000000000140947 */ /* 0x000fea0000800000 */
[----:B------:R-:W-:Y:S01]  /*0b60*/  MOV R18, R12 ;  /* 0x0000000c00127202 */ /* 0x000fe20000000f00 */
[----:B------:R-:W-:Y:S01]  /*0b70*/  IMAD.MOV.U32 R19, RZ, RZ, R13 ;  /* 0x000000ffff137224 */ /* 0x000fe200078e000d */
[----:B------:R-:W-:Y:S01]  /*0b80*/  MOV R30, 0xbb0 ;  /* 0x00000bb0001e7802 */ /* 0x000fe20000000f00 */
[----:B------:R-:W-:-:S07]  /*0b90*/  IMAD.MOV.U32 R21, RZ, RZ, R5 ;  /* 0x000000ffff157224 */ /* 0x000fce00078e0005 */
[----:B------:R-:W-:Y:S05]  /*0ba0*/  CALL.REL.NOINC `($__internal_0_$__cuda_sm20_div_rn_f64_full) ;  /* 0x00000000000c7944 */ /* 0x000fea0003c00000 */
.L_x_8:
[----:B------:R-:W0:Y:S02]  /*0bb0*/  LDC.64 R4, c[0x4][0x28] ;  /* 0x01000a00ff047b82 */ /* 0x000e240000000a00 */
[----:B0-----:R-:W-:Y:S01]  /*0bc0*/  STG.E.64 desc[UR6][R4.64+0x28], R2 ;  /* 0x0000280204007986 */ /* 0x001fe2000c101b06 */
[----:B------:R-:W-:Y:S05]  /*0bd0*/  EXIT ;  /* 0x000000000000794d */ /* 0x000fea0003800000 */
        .weak           $__internal_0_$__cuda_sm20_div_rn_f64_full
        .type           $__internal_0_$__cuda_sm20_div_rn_f64_full,@function
        .size           $__internal_0_$__cuda_sm20_div_rn_f64_full,($__internal_1_$__cuda_sm20_dsqrt_rn_f64_mediumpath_v1 - $__internal_0_$__cuda_sm20_div_rn_f64_full)
$__internal_0_$__cuda_sm20_div_rn_f64_full:
[C---:B------:R-:W-:Y:S01]  /*0be0*/  FSETP.GEU.AND P0, PT, |R21|.reuse, 1.469367938527859385e-39, PT ;  /* 0x001000001500780b */ /* 0x040fe20003f0e200 */
[--C-:B------:R-:W-:Y:S01]  /*0bf0*/  IMAD.MOV.U32 R20, RZ, RZ, R4.reuse ;  /* 0x000000ffff147224 */ /* 0x100fe200078e0004 */
[C---:B------:R-:W-:Y:S01]  /*0c00*/  LOP3.LUT R22, R21.reuse, 0x800fffff, RZ, 0xc0, !PT ;  /* 0x800fffff15167812 */ /* 0x040fe200078ec0ff */
[----:B------:R-:W-:Y:S01]  /*0c10*/  IMAD.MOV.U32 R2, RZ, RZ, 0x1 ;  /* 0x00000001ff027424 */ /* 0x000fe200078e00ff */
[----:B------:R-:W-:Y:S01]  /*0c20*/  LOP3.LUT R32, R21, 0x7ff00000, RZ, 0xc0, !PT ;  /* 0x7ff0000015207812 */ /* 0x000fe200078ec0ff */
[----:B------:R-:W-:Y:S01]  /*0c30*/  IMAD.MOV.U32 R0, RZ, RZ, 0x1ca00000 ;  /* 0x1ca00000ff007424 */ /* 0x000fe200078e00ff */
[----:B------:R-:W-:Y:S01]  /*0c40*/  LOP3.LUT R23, R22, 0x3ff00000, RZ, 0xfc, !PT ;  /* 0x3ff0000016177812 */ /* 0x000fe200078efcff */
[----:B------:R-:W-:Y:S01]  /*0c50*/  IMAD.MOV.U32 R22, RZ, RZ, R4 ;  /* 0x000000ffff167224 */ /* 0x000fe200078e0004 */
[----:B------:R-:W-:-:S04]  /*0c60*/  LOP3.LUT R28, R19, 0x7ff00000, RZ, 0xc0, !PT ;  /* 0x7ff00000131c7812 */ /* 0x000fc800078ec0ff */
[----:B------:R-:W-:Y:S01]  /*0c70*/  ISETP.GE.U32.AND P1, PT, R28, R32, PT ;  /* 0x000000201c00720c */ /* 0x000fe20003f26070 */
[----:B------:R-:W-:Y:S01]  /*0c80*/  @!P0 DMUL R22, R20, 8.98846567431157953865e+307 ;  /* 0x7fe0000014168828 */ /* 0x000fe20000000000 */
[----:B------:R-:W-:-:S05]  /*0c90*/  IMAD.MOV.U32 R29, RZ, RZ, R28 ;  /* 0x000000ffff1d7224 */ /* 0x000fca00078e001c */
[----:B------:R-:W0:Y:S02]  /*0ca0*/  MUFU.RCP64H R3, R23 ;  /* 0x0000001700037308 */ /* 0x000e240000001800 */
[----:B0-----:R-:W-:-:S08]  /*0cb0*/  DFMA R4, R2, -R22, 1 ;  /* 0x3ff000000204742b */ /* 0x001fd00000000816 */
[----:B------:R-:W-:-:S08]  /*0cc0*/  DFMA R4, R4, R4, R4 ;  /* 0x000000040404722b */ /* 0x000fd00000000004 */
[----:B------:R-:W-:Y:S01]  /*0cd0*/  DFMA R2, R2, R4, R2 ;  /* 0x000000040202722b */ /* 0x000fe20000000002 */
[----:B------:R-:W-:Y:S01]  /*0ce0*/  SEL R5, R0, 0x63400000, !P1 ;  /* 0x6340000000057807 */ /* 0x000fe20004800000 */
[----:B------:R-:W-:Y:S01]  /*0cf0*/  IMAD.MOV.U32 R4, RZ, RZ, R18 ;  /* 0x000000ffff047224 */ /* 0x000fe200078e0012 */
[----:B------:R-:W-:Y:S02]  /*0d00*/  FSETP.GEU.AND P1, PT, |R19|, 1.469367938527859385e-39, PT ;  /* 0x001000001300780b */ /* 0x000fe40003f2e200 */
[----:B------:R-:W-:-:S03]  /*0d10*/  LOP3.LUT R5, R5, 0x800fffff, R19, 0xf8, !PT ;  /* 0x800fffff05057812 */ /* 0x000fc600078ef813 */
[----:B------:R-:W-:-:S08]  /*0d20*/  DFMA R24, R2, -R22, 1 ;  /* 0x3ff000000218742b */ /* 0x000fd00000000816 */
[----:B------:R-:W-:Y:S01]  /*0d30*/  DFMA R2, R2, R24, R2 ;  /* 0x000000180202722b */ /* 0x000fe20000000002 */
[----:B------:R-:W-:Y:S10]  /*0d40*/  @P1 BRA `(.L_x_9) ;  /* 0x0000000000201947 */ /* 0x000ff40003800000 */
[----:B------:R-:W-:Y:S02]  /*0d50*/  LOP3.LUT R25, R21, 0x7ff00000, RZ, 0xc0, !PT ;  /* 0x7ff0000015197812 */ /* 0x000fe400078ec0ff */
[----:B------:R-:W-:Y:S02]  /*0d60*/  MOV R24, RZ ;  /* 0x000000ff00187202 */ /* 0x000fe40000000f00 */
[----:B------:R-:W-:-:S04]  /*0d70*/  ISETP.GE.U32.AND P1, PT, R28, R25, PT ;  /* 0x000000191c00720c */ /* 0x000fc80003f26070 */
[----:B------:R-:W-:-:S04]  /*0d80*/  SEL R25, R0, 0x63400000, !P1 ;  /* 0x6340000000197807 */ /* 0x000fc80004800000 */
[----:B------:R-:W-:-:S04]  /*0d90*/  LOP3.LUT R25, R25, 0x80000000, R19, 0xf8, !PT ;  /* 0x8000000019197812 */ /* 0x000fc800078ef813 */
[----:B------:R-:W-:-:S06]  /*0da0*/  LOP3.LUT R25, R25, 0x100000, RZ, 0xfc, !PT ;  /* 0x0010000019197812 */ /* 0x000fcc00078efcff */
[----:B------:R-:W-:-:S10]  /*0db0*/  DFMA R4, R4, 2, -R24 ;  /* 0x400000000404782b */ /* 0x000fd40000000818 */
[----:B------:R-:W-:-:S07]  /*0dc0*/  LOP3.LUT R29, R5, 0x7ff00000, RZ, 0xc0, !PT ;  /* 0x7ff00000051d7812 */ /* 0x000fce00078ec0ff */
.L_x_9:
[----:B------:R-:W-:Y:S01]  /*0dd0*/  VIADD R31, R29, 0xffffffff ;  /* 0xffffffff1d1f7836 */ /* 0x000fe20000000000 */
[----:B------:R-:W-:Y:S01]  /*0de0*/  @!P0 LOP3.LUT R32, R23, 0x7ff00000, RZ, 0xc0, !PT ;  /* 0x7ff0000017208812 */ /* 0x000fe200078ec0ff */
[----:B------:R-:W-:-:S03]  /*0df0*/  DMUL R24, R2, R4 ;  /* 0x0000000402187228 */ /* 0x000fc60000000000 */
[----:B------:R-:W-:Y:S01]  /*0e00*/  ISETP.GT.U32.AND P0, PT, R31, 0x7feffffe, PT ;  /* 0x7feffffe1f00780c */ /* 0x000fe20003f04070 */
[----:B------:R-:W-:-:S04]  /*0e10*/  VIADD R31, R32, 0xffffffff ;  /* 0xffffffff201f7836 */ /* 0x000fc80000000000 */
[----:B------:R-:W-:Y:S01]  /*0e20*/  DFMA R26, R24, -R22, R4 ;  /* 0x80000016181a722b */ /* 0x000fe20000000004 */
[----:B------:R-:W-:-:S07]  /*0e30*/  ISETP.GT.U32.OR P0, PT, R31, 0x7feffffe, P0 ;  /* 0x7feffffe1f00780c */ /* 0x000fce0000704470 */
[----:B------:R-:W-:-:S06]  /*0e40*/  DFMA R26, R2, R26, R24 ;  /* 0x0000001a021a722b */ /* 0x000fcc0000000018 */
[----:B------:R-:W-:Y:S05]  /*0e50*/  @P0 BRA `(.L_x_10) ;  /* 0x00000000006c0947 */ /* 0x000fea0003800000 */
[----:B------:R-:W-:Y:S01]  /*0e60*/  LOP3.LUT R3, R21, 0x7ff00000, RZ, 0xc0, !PT ;  /* 0x7ff0000015037812 */ /* 0x000fe200078ec0ff */
[----:B------:R-:W-:-:S03]  /*0e70*/  IMAD.MOV.U32 R18, RZ, RZ, RZ ;  /* 0x000000ffff127224 */ /* 0x000fc600078e00ff */
[CC--:B------:R-:W-:Y:S02]  /*0e80*/  VIADDMNMX R2, R28.reuse, -R3.reuse, 0xb9600000, !PT ;  /* 0xb96000001c027446 */ /* 0x0c0fe40007800903 */
[----:B------:R-:W-:Y:S02]  /*0e90*/  ISETP.GE.U32.AND P0, PT, R28, R3, PT ;  /* 0x000000031c00720c */ /* 0x000fe40003f06070 */
[----:B------:R-:W-:Y:S02]  /*0ea0*/  VIMNMX R2, PT, PT, R2, 0x46a00000, PT ;  /* 0x46a0000002027848 */ /* 0x000fe40003fe0100 */
[----:B------:R-:W-:-:S05]  /*0eb0*/  SEL R3, R0, 0x63400000, !P0 ;  /* 0x6340000000037807 */ /* 0x000fca0004000000 */
[----:B------:R-:W-:-:S04]  /*0ec0*/  IMAD.IADD R0, R2, 0x1, -R3 ;  /* 0x0000000102007824 */ /* 0x000fc800078e0a03 */
[----:B------:R-:W-:-:S06]  /*0ed0*/  VIADD R19, R0, 0x7fe00000 ;  /* 0x7fe0000000137836 */ /* 0x000fcc0000000000 */
[----:B------:R-:W-:-:S10]  /*0ee0*/  DMUL R2, R26, R18 ;  /* 0x000000121a027228 */ /* 0x000fd40000000000 */
[----:B------:R-:W-:-:S13]  /*0ef0*/  FSETP.GTU.AND P0, PT, |R3|, 1.469367938527859385e-39, PT ;  /* 0x001000000300780b */ /* 0x000fda0003f0c200 */
[----:B------:R-:W-:Y:S05]  /*0f00*/  @P0 BRA `(.L_x_11) ;  /* 0x0000000000940947 */ /* 0x000fea0003800000 */
[----:B------:R-:W-:Y:S01]  /*0f10*/  DFMA R4, R26, -R22, R4 ;  /* 0x800000161a04722b */ /* 0x000fe20000000004 */
[----:B------:R-:W-:-:S09]  /*0f20*/  IMAD.MOV.U32 R18, RZ, RZ, RZ ;  /* 0x000000ffff127224 */ /* 0x000fd200078e00ff */
[C---:B------:R-:W-:Y:S02]  /*0f30*/  FSETP.NEU.AND P0, PT, R5.reuse, RZ, PT ;  /* 0x000000ff0500720b */ /* 0x040fe40003f0d000 */
[----:B------:R-:W-:-:S04]  /*0f40*/  LOP3.LUT R21, R5, 0x80000000, R21, 0x48, !PT ;  /* 0x8000000005157812 */ /* 0x000fc800078e4815 */
[----:B------:R-:W-:-:S07]  /*0f50*/  LOP3.LUT R19, R21, R19, RZ, 0xfc, !PT ;  /* 0x0000001315137212 */ /* 0x000fce00078efcff */
[----:B------:R-:W-:Y:S05]  /*0f60*/  @!P0 BRA `(.L_x_11) ;  /* 0x00000000007c8947 */ /* 0x000fea0003800000 */
[----:B------:R-:W-:Y:S01]  /*0f70*/  IMAD.MOV R5, RZ, RZ, -R0 ;  /* 0x000000ffff057224 */ /* 0x000fe200078e0a00 */
[----:B------:R-:W-:Y:S01]  /*0f80*/  DMUL.RP R18, R26, R18 ;  /* 0x000000121a127228 */ /* 0x000fe20000008000 */
[----:B------:R-:W-:-:S06]  /*0f90*/  IMAD.MOV.U32 R4, RZ, RZ, RZ ;  /* 0x000000ffff047224 */ /* 0x000fcc00078e00ff */
[----:B------:R-:W-:-:S03]  /*0fa0*/  DFMA R4, R2, -R4, R26 ;  /* 0x800000040204722b */ /* 0x000fc6000000001a */
[----:B------:R-:W-:-:S03]  /*0fb0*/  LOP3.LUT R21, R19, R21, RZ, 0x3c, !PT ;  /* 0x0000001513157212 */ /* 0x000fc600078e3cff */
[----:B------:R-:W-:-:S04]  /*0fc0*/  IADD3 R4, PT, PT, -R0, -0x43300000, RZ ;  /* 0xbcd0000000047810 */ /* 0x000fc80007ffe1ff */
[----:B------:R-:W-:-:S04]  /*0fd0*/  FSETP.NEU.AND P0, PT, |R5|, R4, PT ;  /* 0x000000040500720b */ /* 0x000fc80003f0d200 */
[----:B------:R-:W-:Y:S02]  /*0fe0*/  FSEL R2, R18, R2, !P0 ;  /* 0x0000000212027208 */ /* 0x000fe40004000000 */
[----:B------:R-:W-:Y:S01]  /*0ff0*/  FSEL R3, R21, R3, !P0 ;  /* 0x0000000315037208 */ /* 0x000fe20004000000 */
[----:B------:R-:W-:Y:S06]  /*1000*/  BRA `(.L_x_11) ;  /* 0x0000000000547947 */ /* 0x000fec0003800000 */
.L_x_10:
[----:B------:R-:W-:-:S14]  /*1010*/  DSETP.NAN.AND P0, PT, R18, R18, PT ;  /* 0x000000121200722a */ /* 0x000fdc0003f08000 */
[----:B------:R-:W-:Y:S05]  /*1020*/  @P0 BRA `(.L_x_12) ;  /* 0x0000000000440947 */ /* 0x000fea0003800000 */
[----:B------:R-:W-:-:S14]  /*1030*/  DSETP.NAN.AND P0, PT, R20, R20, PT ;  /* 0x000000141400722a */ /* 0x000fdc0003f08000 */
[----:B------:R-:W-:Y:S05]  /*1040*/  @P0 BRA `(.L_x_13) ;  /* 0x0000000000300947 */ /* 0x000fea0003800000 */
[----:B------:R-:W-:Y:S01]  /*1050*/  ISETP.NE.AND P0, PT, R29, R32, PT ;  /* 0x000000201d00720c */ /* 0x000fe20003f05270 */
[----:B------:R-:W-:Y:S01]  /*1060*/  IMAD.MOV.U32 R3, RZ, RZ, -0x80000 ;  /* 0xfff80000ff037424 */ /* 0x000fe200078e00ff */
[----:B------:R-:W-:-:S11]  /*1070*/  MOV R2, 0x0 ;  /* 0x0000000000027802 */ /* 0x000fd60000000f00 */
[----:B------:R-:W-:Y:S05]  /*1080*/  @!P0 BRA `(.L_x_11) ;  /* 0x0000000000348947 */ /* 0x000fea0003800000 */
[----:B------:R-:W-:Y:S02]  /*1090*/  ISETP.NE.AND P0, PT, R29, 0x7ff00000, PT ;  /* 0x7ff000001d00780c */ /* 0x000fe40003f05270 */
[----:B------:R-:W-:Y:S02]  /*10a0*/  LOP3.LUT R3, R19, 0x80000000, R21, 0x48, !PT ;  /* 0x8000000013037812 */ /* 0x000fe400078e4815 */
[----:B------:R-:W-:-:S13]  /*10b0*/  ISETP.EQ.OR P0, PT, R32, RZ, !P0 ;  /* 0x000000ff2000720c */ /* 0x000fda0004702670 */
[----:B------:R-:W-:Y:S01]  /*10c0*/  @P0 LOP3.LUT R0, R3, 0x7ff00000, RZ, 0xfc, !PT ;  /* 0x7ff0000003000812 */ /* 0x000fe200078efcff */
[----:B------:R-:W-:Y:S02]  /*10d0*/  @!P0 IMAD.MOV.U32 R2, RZ, RZ, RZ ;  /* 0x000000ffff028224 */ /* 0x000fe400078e00ff */
[----:B------:R-:W-:Y:S02]  /*10e0*/  @P0 IMAD.MOV.U32 R2, RZ, RZ, RZ ;  /* 0x000000ffff020224 */ /* 0x000fe400078e00ff */
[----:B------:R-:W-:Y:S01]  /*10f0*/  @P0 IMAD.MOV.U32 R3, RZ, RZ, R0 ;  /* 0x000000ffff030224 */ /* 0x000fe200078e0000 */
[----:B------:R-:W-:Y:S06]  /*1100*/  BRA `(.L_x_11) ;  /* 0x0000000000147947 */ /* 0x000fec0003800000 */
.L_x_13:
[----:B------:R-:W-:Y:S01]  /*1110*/  LOP3.LUT R3, R21, 0x80000, RZ, 0xfc, !PT ;  /* 0x0008000015037812 */ /* 0x000fe200078efcff */
[----:B------:R-:W-:Y:S01]  /*1120*/  IMAD.MOV.U32 R2, RZ, RZ, R20 ;  /* 0x000000ffff027224 */ /* 0x000fe200078e0014 */
[----:B------:R-:W-:Y:S06]  /*1130*/  BRA `(.L_x_11) ;  /* 0x0000000000087947 */ /* 0x000fec0003800000 */
.L_x_12:
[----:B------:R-:W-:Y:S01]  /*1140*/  LOP3.LUT R3, R19, 0x80000, RZ, 0xfc, !PT ;  /* 0x0008000013037812 */ /* 0x000fe200078efcff */
[----:B------:R-:W-:-:S07]  /*1150*/  IMAD.MOV.U32 R2, RZ, RZ, R18 ;  /* 0x000000ffff027224 */ /* 0x000fce00078e0012 */
.L_x_11:
[----:B------:R-:W-:-:S04]  /*1160*/  IMAD.MOV.U32 R31, RZ, RZ, 0x0 ;  /* 0x00000000ff1f7424 */ /* 0x000fc800078e00ff */
[----:B------:R-:W-:Y:S05]  /*1170*/  RET.REL.NODEC R30 `(_Z3cori) ;  /* 0xffffffec1ea07950 */ /* 0x000fea0003c3ffff */
        .weak           $__internal_1_$__cuda_sm20_dsqrt_rn_f64_mediumpath_v1
        .type           $__internal_1_$__cuda_sm20_dsqrt_rn_f64_mediumpath_v1,@function
        .size           $__internal_1_$__cuda_sm20_dsqrt_rn_f64_mediumpath_v1,(.L_x_19 - $__internal_1_$__cuda_sm20_dsqrt_rn_f64_mediumpath_v1)
$__internal_1_$__cuda_sm20_dsqrt_rn_f64_mediumpath_v1:
[----:B------:R-:W-:Y:S01]  /*1180*/  ISETP.GE.U32.AND P0, PT, R2, -0x3400000, PT ;  /* 0xfcc000000200780c */ /* 0x000fe20003f06070 */
[----:B------:R-:W-:Y:S01]  /*1190*/  IMAD.MOV.U32 R6, RZ, RZ, R10 ;  /* 0x000000ffff067224 */ /* 0x000fe200078e000a */
[----:B------:R-:W-:Y:S01]  /*11a0*/  MOV R4, R8 ;  /* 0x0000000800047202 */ /* 0x000fe20000000f00 */
[----:B------:R-:W-:Y:S02]  /*11b0*/  IMAD.MOV.U32 R5, RZ, RZ, R9 ;  /* 0x000000ffff057224 */ /* 0x000fe400078e0009 */
[----:B------:R-:W-:Y:S02]  /*11c0*/  IMAD.MOV.U32 R2, RZ, RZ, R16 ;  /* 0x000000ffff027224 */ /* 0x000fe400078e0010 */
[----:B------:R-:W-:-:S06]  /*11d0*/  IMAD.MOV.U32 R3, RZ, RZ, R17 ;  /* 0x000000ffff037224 */ /* 0x000fcc00078e0011 */
[----:B------:R-:W-:Y:S05]  /*11e0*/  @!P0 BRA `(.L_x_14) ;  /* 0x0000000000208947 */ /* 0x000fea0003800000 */
[----:B------:R-:W-:-:S10]  /*11f0*/  DFMA.RM R2, R2, R6, R14 ;  /* 0x000000060202722b */ /* 0x000fd4000000400e */
[----:B------:R-:W-:-:S05]  /*1200*/  IADD3 R6, P0, PT, R2, 0x1, RZ ;  /* 0x0000000102067810 */ /* 0x000fca0007f1e0ff */
[----:B------:R-:W-:-:S06]  /*1210*/  IMAD.X R7, RZ, RZ, R3, P0 ;  /* 0x000000ffff077224 */ /* 0x000fcc00000e0603 */
[----:B------:R-:W-:-:S08]  /*1220*/  DFMA.RP R4, -R2, R6, R4 ;  /* 0x000000060204722b */ /* 0x000fd00000008104 */
[----:B------:R-:W-:-:S06]  /*1230*/  DSETP.GT.AND P0, PT, R4, RZ, PT ;  /* 0x000000ff0400722a */ /* 0x000fcc0003f04000 */
[----:B------:R-:W-:Y:S02]  /*1240*/  FSEL R2, R6, R2, P0 ;  /* 0x0000000206027208 */ /* 0x000fe40000000000 */
[----:B------:R-:W-:Y:S01]  /*1250*/  FSEL R3, R7, R3, P0 ;  /* 0x0000000307037208 */ /* 0x000fe20000000000 */
[----:B------:R-:W-:Y:S06]  /*1260*/  BRA `(.L_x_15) ;  /* 0x0000000000647947 */ /* 0x000fec0003800000 */
.L_x_14:
[----:B------:R-:W-:-:S14]  /*1270*/  DSETP.NE.AND P0, PT, R4, RZ, PT ;  /* 0x000000ff0400722a */ /* 0x000fdc0003f05000 */
[----:B------:R-:W-:Y:S05]  /*1280*/  @!P0 BRA `(.L_x_16) ;  /* 0x0000000000588947 */ /* 0x000fea0003800000 */
[----:B------:R-:W-:-:S13]  /*1290*/  ISETP.GE.AND P0, PT, R5, RZ, PT ;  /* 0x000000ff0500720c */ /* 0x000fda0003f06270 */
[----:B------:R-:W-:Y:S02]  /*12a0*/  @!P0 IMAD.MOV.U32 R2, RZ, RZ, 0x0 ;  /* 0x00000000ff028424 */ /* 0x000fe400078e00ff */
[----:B------:R-:W-:Y:S01]  /*12b0*/  @!P0 IMAD.MOV.U32 R3, RZ, RZ, -0x80000 ;  /* 0xfff80000ff038424 */ /* 0x000fe200078e00ff */
[----:B------:R-:W-:Y:S06]  /*12c0*/  @!P0 BRA `(.L_x_15) ;  /* 0x00000000004c8947 */ /* 0x000fec0003800000 */
[----:B------:R-:W-:-:S13]  /*12d0*/  ISETP.GT.AND P0, PT, R5, 0x7fefffff, PT ;  /* 0x7fefffff0500780c */ /* 0x000fda0003f04270 */
[----:B------:R-:W-:Y:S05]  /*12e0*/  @P0 BRA `(.L_x_16) ;  /* 0x0000000000400947 */ /* 0x000fea0003800000 */
[----:B------:R-:W-:Y:S01]  /*12f0*/  DMUL R2, R4, 8.11296384146066816958e+31 ;  /* 0x4690000004027828 */ /* 0x000fe20000000000 */
[----:B------:R-:W-:Y:S01]  /*1300*/  IMAD.MOV.U32 R8, RZ, RZ, 0x0 ;  /* 0x00000000ff087424 */ /* 0x000fe200078e00ff */
[----:B------:R-:W-:Y:S01]  /*1310*/  MOV R9, 0x3fd80000 ;  /* 0x3fd8000000097802 */ /* 0x000fe20000000f00 */
[----:B------:R-:W-:-:S03]  /*1320*/  IMAD.MOV.U32 R4, RZ, RZ, RZ ;  /* 0x000000ffff047224 */ /* 0x000fc600078e00ff */
[----:B------:R-:W0:Y:S03]  /*1330*/  MUFU.RSQ64H R5, R3 ;  /* 0x0000000300057308 */ /* 0x000e260000001c00 */
[----:B0-----:R-:W-:-:S08]  /*1340*/  DMUL R6, R4, R4 ;  /* 0x0000000404067228 */ /* 0x001fd00000000000 */
[----:B------:R-:W-:-:S08]  /*1350*/  DFMA R6, R2, -R6, 1 ;  /* 0x3ff000000206742b */ /* 0x000fd00000000806 */
[----:B------:R-:W-:Y:S02]  /*1360*/  DFMA R8, R6, R8, 0.5 ;  /* 0x3fe000000608742b */ /* 0x000fe40000000008 */
[----:B------:R-:W-:-:S08]  /*1370*/  DMUL R6, R4, R6 ;  /* 0x0000000604067228 */ /* 0x000fd00000000000 */
[----:B------:R-:W-:-:S08]  /*1380*/  DFMA R6, R8, R6, R4 ;  /* 0x000000060806722b */ /* 0x000fd00000000004 */
[----:B------:R-:W-:Y:S02]  /*1390*/  DMUL R4, R2, R6 ;  /* 0x0000000602047228 */ /* 0x000fe40000000000 */
[----:B------:R-:W-:-:S06]  /*13a0*/  VIADD R7, R7, 0xfff00000 ;  /* 0xfff0000007077836 */ /* 0x000fcc0000000000 */
[----:B------:R-:W-:-:S08]  /*13b0*/  DFMA R8, R4, -R4, R2 ;  /* 0x800000040408722b */ /* 0x000fd00000000002 */
[----:B------:R-:W-:-:S10]  /*13c0*/  DFMA R2, R6, R8, R4 ;  /* 0x000000080602722b */ /* 0x000fd40000000004 */
[----:B------:R-:W-:Y:S01]  /*13d0*/  VIADD R3, R3, 0xfcb00000 ;  /* 0xfcb0000003037836 */ /* 0x000fe20000000000 */
[----:B------:R-:W-:Y:S06]  /*13e0*/  BRA `(.L_x_15) ;  /* 0x0000000000047947 */ /* 0x000fec0003800000 */
.L_x_16:
[----:B------:R-:W-:-:S11]  /*13f0*/  DADD R2, R4, R4 ;  /* 0x0000000004027229 */ /* 0x000fd60000000004 */
.L_x_15:
[----:B------:R-:W-:Y:S02]  /*1400*/  IMAD.MOV.U32 R4, RZ, RZ, R2 ;  /* 0x000000ffff047224 */ /* 0x000fe400078e0002 */
[----:B------:R-:W-:Y:S02]  /*1410*/  IMAD.MOV.U32 R5, RZ, RZ, R3 ;  /* 0x000000ffff057224 */ /* 0x000fe400078e0003 */
[----:B------:R-:W-:Y:S02]  /*1420*/  IMAD.MOV.U32 R2, RZ, RZ, R0 ;  /* 0x000000ffff027224 */ /* 0x000fe400078e0000 */
[----:B------:R-:W-:-:S04]  /*1430*/  IMAD.MOV.U32 R3, RZ, RZ, 0x0 ;  /* 0x00000000ff037424 */ /* 0x000fc800078e00ff */
[----:B------:R-:W-:Y:S05]  /*1440*/  RET.REL.NODEC R2 `(_Z3cori) ;  /* 0xffffffe802ec7950 */ /* 0x000fea0003c3ffff */
.L_x_17:
[----:B------:R-:W-:-:S00]  /*1450*/  BRA `(.L_x_17) ;  /* 0xfffffffc00fc7947 */ /* 0x000fc0000383ffff */
[----:B------:R-:W-:-:S00]  /*1460*/  NOP ;  /* 0x0000000000007918 */ /* 0x000fc00000000000 */
        /* <DEDUP_REMOVED lines=9> */
.L_x_19:


//--------------------- .nv.shared._Z3cori        --------------------------
	.section	.nv.shared._Z3cori,"aw",@nobits
	.sectionflags	@""
	.align	16
	.zero		1024


//--------------------- .nv.shared.reserved.0     --------------------------
	.section	.nv.shared.reserved.0,"aw",@nobits
	.weak		__nv_reservedSMEM_offset_0_alias
	.size		__nv_reservedSMEM_offset_0_alias, 0, 64
	.other		__nv_reservedSMEM_offset_0_alias,@"STO_CUDA_RESERVED_SHARED STV_DEFAULT"
__nv_reservedSMEM_offset_0_alias:
	.zero		0
	.zero		64


//--------------------- .nv.global                --------------------------
	.section	.nv.global,"aw",@nobits
	.align	8
.nv.global:
	.type		temp,@object
	.size		temp,(y - temp)
temp:
	.zero		80
	.type		y,@object
	.size		y,(x - y)
y:
	.zero		80000
	.type		x,@object
	.size		x,(xy - x)
x:
	.zero		80000
	.type		xy,@object
	.size		xy,(y2 - xy)
xy:
	.zero		80000
	.type		y2,@object
	.size		y2,(x2 - y2)
y2:
	.zero		80000
	.type		x2,@object
	.size		x2,(.L_3 - x2)
x2:
	.zero		80000
.L_3:


//--------------------- .nv.constant0._Z3cori     --------------------------
	.section	.nv.constant0._Z3cori,"a",@progbits
	.sectionflags	@""
	.align	4
.nv.constant0._Z3cori:
	.zero		900


//--------------------- SYMBOLS --------------------------

	.type		.nv.reservedSmem.offset0,@object
	.size		.nv.reservedSmem.offset0,0x4
	.type		.nv.reservedSmem.cap,@object
	.size		.nv.reservedSmem.cap,0x4
